//
// Generated by NVIDIA NVVM Compiler
//
// Compiler Build ID: CL-36424714
// Cuda compilation tools, release 13.0, V13.0.88
// Based on NVVM 20.0.0
//

.version 9.0
.target sm_100
.address_size 64

	// .globl	_Z10sellp_spmvliPiS_S_PdS0_S0_i

.visible .entry _Z10sellp_spmvliPiS_S_PdS0_S0_i(
	.param .u64 _Z10sellp_spmvliPiS_S_PdS0_S0_i_param_0,
	.param .u32 _Z10sellp_spmvliPiS_S_PdS0_S0_i_param_1,
	.param .u64 .ptr .align 1 _Z10sellp_spmvliPiS_S_PdS0_S0_i_param_2,
	.param .u64 .ptr .align 1 _Z10sellp_spmvliPiS_S_PdS0_S0_i_param_3,
	.param .u64 .ptr .align 1 _Z10sellp_spmvliPiS_S_PdS0_S0_i_param_4,
	.param .u64 .ptr .align 1 _Z10sellp_spmvliPiS_S_PdS0_S0_i_param_5,
	.param .u64 .ptr .align 1 _Z10sellp_spmvliPiS_S_PdS0_S0_i_param_6,
	.param .u64 .ptr .align 1 _Z10sellp_spmvliPiS_S_PdS0_S0_i_param_7,
	.param .u32 _Z10sellp_spmvliPiS_S_PdS0_S0_i_param_8
)
{
	.reg .pred 	%p<16>;
	.reg .b32 	%r<42>;
	.reg .b64 	%rd<101>;
	.reg .b64 	%fd<68>;

	ld.param.u64 	%rd22, [_Z10sellp_spmvliPiS_S_PdS0_S0_i_param_0];
	ld.param.u32 	%r13, [_Z10sellp_spmvliPiS_S_PdS0_S0_i_param_1];
	ld.param.u64 	%rd23, [_Z10sellp_spmvliPiS_S_PdS0_S0_i_param_2];
	ld.param.u64 	%rd24, [_Z10sellp_spmvliPiS_S_PdS0_S0_i_param_3];
	ld.param.u64 	%rd26, [_Z10sellp_spmvliPiS_S_PdS0_S0_i_param_4];
	ld.param.u64 	%rd27, [_Z10sellp_spmvliPiS_S_PdS0_S0_i_param_5];
	ld.param.u64 	%rd28, [_Z10sellp_spmvliPiS_S_PdS0_S0_i_param_6];
	ld.param.u64 	%rd25, [_Z10sellp_spmvliPiS_S_PdS0_S0_i_param_7];
	cvta.to.global.u64 	%rd1, %rd28;
	cvta.to.global.u64 	%rd2, %rd27;
	cvta.to.global.u64 	%rd3, %rd26;
	mov.u32 	%r14, %ctaid.x;
	mov.u32 	%r15, %ntid.x;
	mov.u32 	%r16, %tid.x;
	mad.lo.s32 	%r17, %r14, %r15, %r16;
	cvt.u64.u32 	%rd4, %r17;
	setp.le.s64 	%p1, %rd22, %rd4;
	@%p1 bra 	$L__BB0_22;
	cvt.s64.s32 	%rd5, %r13;
	add.s64 	%rd29, %rd22, %rd5;
	add.s64 	%rd6, %rd29, -1;
	or.b64  	%rd30, %rd6, %rd5;
	and.b64  	%rd31, %rd30, -4294967296;
	setp.ne.s64 	%p2, %rd31, 0;
	@%p2 bra 	$L__BB0_3;
	cvt.u32.u64 	%r18, %rd5;
	cvt.u32.u64 	%r19, %rd6;
	div.u32 	%r20, %r19, %r18;
	cvt.u64.u32 	%rd96, %r20;
	bra.uni 	$L__BB0_4;
$L__BB0_3:
	div.s64 	%rd96, %rd6, %rd5;
$L__BB0_4:
	setp.lt.s64 	%p3, %rd96, 1;
	mov.b64 	%rd98, 0;
	@%p3 bra 	$L__BB0_9;
	cvta.to.global.u64 	%rd10, %rd23;
	mov.b64 	%rd97, 0;
$L__BB0_6:
	shl.b64 	%rd34, %rd97, 2;
	add.s64 	%rd12, %rd10, %rd34;
	ld.global.s32 	%rd35, [%rd12];
	setp.lt.s64 	%p4, %rd4, %rd35;
	@%p4 bra 	$L__BB0_8;
	ld.global.s32 	%rd36, [%rd12+4];
	setp.lt.s64 	%p5, %rd4, %rd36;
	mov.u64 	%rd98, %rd97;
	@%p5 bra 	$L__BB0_9;
$L__BB0_8:
	add.s64 	%rd97, %rd97, 1;
	setp.gt.s64 	%p6, %rd96, %rd97;
	mov.u64 	%rd98, %rd96;
	@%p6 bra 	$L__BB0_6;
$L__BB0_9:
	cvta.to.global.u64 	%rd37, %rd24;
	shl.b64 	%rd38, %rd98, 2;
	add.s64 	%rd39, %rd37, %rd38;
	ld.global.u32 	%r1, [%rd39];
	setp.lt.s32 	%p7, %r1, 1;
	mov.f64 	%fd67, 0d0000000000000000;
	@%p7 bra 	$L__BB0_21;
	cvt.u64.u32 	%rd40, %r1;
	mul.lo.s64 	%rd15, %rd40, %rd4;
	and.b32  	%r2, %r1, 7;
	setp.lt.u32 	%p8, %r1, 8;
	mov.f64 	%fd67, 0d0000000000000000;
	mov.b32 	%r40, 0;
	@%p8 bra 	$L__BB0_13;
	and.b32  	%r40, %r1, 2147483640;
	neg.s32 	%r38, %r40;
	shl.b64 	%rd41, %rd15, 2;
	add.s64 	%rd42, %rd41, %rd3;
	add.s64 	%rd100, %rd42, 16;
	shl.b64 	%rd43, %rd15, 3;
	add.s64 	%rd44, %rd43, %rd2;
	add.s64 	%rd99, %rd44, 32;
	mov.f64 	%fd67, 0d0000000000000000;
$L__BB0_12:
	.pragma "nounroll";
	ld.global.u32 	%r22, [%rd100+-16];
	ld.global.f64 	%fd17, [%rd99+-32];
	mul.wide.s32 	%rd45, %r22, 8;
	add.s64 	%rd46, %rd1, %rd45;
	ld.global.f64 	%fd18, [%rd46];
	fma.rn.f64 	%fd19, %fd17, %fd18, %fd67;
	ld.global.u32 	%r23, [%rd100+-12];
	ld.global.f64 	%fd20, [%rd99+-24];
	mul.wide.s32 	%rd47, %r23, 8;
	add.s64 	%rd48, %rd1, %rd47;
	ld.global.f64 	%fd21, [%rd48];
	fma.rn.f64 	%fd22, %fd20, %fd21, %fd19;
	ld.global.u32 	%r24, [%rd100+-8];
	ld.global.f64 	%fd23, [%rd99+-16];
	mul.wide.s32 	%rd49, %r24, 8;
	add.s64 	%rd50, %rd1, %rd49;
	ld.global.f64 	%fd24, [%rd50];
	fma.rn.f64 	%fd25, %fd23, %fd24, %fd22;
	ld.global.u32 	%r25, [%rd100+-4];
	ld.global.f64 	%fd26, [%rd99+-8];
	mul.wide.s32 	%rd51, %r25, 8;
	add.s64 	%rd52, %rd1, %rd51;
	ld.global.f64 	%fd27, [%rd52];
	fma.rn.f64 	%fd28, %fd26, %fd27, %fd25;
	ld.global.u32 	%r26, [%rd100];
	ld.global.f64 	%fd29, [%rd99];
	mul.wide.s32 	%rd53, %r26, 8;
	add.s64 	%rd54, %rd1, %rd53;
	ld.global.f64 	%fd30, [%rd54];
	fma.rn.f64 	%fd31, %fd29, %fd30, %fd28;
	ld.global.u32 	%r27, [%rd100+4];
	ld.global.f64 	%fd32, [%rd99+8];
	mul.wide.s32 	%rd55, %r27, 8;
	add.s64 	%rd56, %rd1, %rd55;
	ld.global.f64 	%fd33, [%rd56];
	fma.rn.f64 	%fd34, %fd32, %fd33, %fd31;
	ld.global.u32 	%r28, [%rd100+8];
	ld.global.f64 	%fd35, [%rd99+16];
	mul.wide.s32 	%rd57, %r28, 8;
	add.s64 	%rd58, %rd1, %rd57;
	ld.global.f64 	%fd36, [%rd58];
	fma.rn.f64 	%fd37, %fd35, %fd36, %fd34;
	ld.global.u32 	%r29, [%rd100+12];
	ld.global.f64 	%fd38, [%rd99+24];
	mul.wide.s32 	%rd59, %r29, 8;
	add.s64 	%rd60, %rd1, %rd59;
	ld.global.f64 	%fd39, [%rd60];
	fma.rn.f64 	%fd67, %fd38, %fd39, %fd37;
	add.s32 	%r38, %r38, 8;
	add.s64 	%rd100, %rd100, 32;
	add.s64 	%rd99, %rd99, 64;
	setp.ne.s32 	%p9, %r38, 0;
	@%p9 bra 	$L__BB0_12;
$L__BB0_13:
	setp.eq.s32 	%p10, %r2, 0;
	@%p10 bra 	$L__BB0_21;
	and.b32  	%r8, %r1, 3;
	setp.lt.u32 	%p11, %r2, 4;
	@%p11 bra 	$L__BB0_16;
	cvt.u64.u32 	%rd61, %r40;
	add.s64 	%rd62, %rd15, %rd61;
	shl.b64 	%rd63, %rd62, 2;
	add.s64 	%rd64, %rd3, %rd63;
	ld.global.u32 	%r30, [%rd64];
	shl.b64 	%rd65, %rd62, 3;
	add.s64 	%rd66, %rd2, %rd65;
	ld.global.f64 	%fd41, [%rd66];
	mul.wide.s32 	%rd67, %r30, 8;
	add.s64 	%rd68, %rd1, %rd67;
	ld.global.f64 	%fd42, [%rd68];
	fma.rn.f64 	%fd43, %fd41, %fd42, %fd67;
	ld.global.u32 	%r31, [%rd64+4];
	ld.global.f64 	%fd44, [%rd66+8];
	mul.wide.s32 	%rd69, %r31, 8;
	add.s64 	%rd70, %rd1, %rd69;
	ld.global.f64 	%fd45, [%rd70];
	fma.rn.f64 	%fd46, %fd44, %fd45, %fd43;
	ld.global.u32 	%r32, [%rd64+8];
	ld.global.f64 	%fd47, [%rd66+16];
	mul.wide.s32 	%rd71, %r32, 8;
	add.s64 	%rd72, %rd1, %rd71;
	ld.global.f64 	%fd48, [%rd72];
	fma.rn.f64 	%fd49, %fd47, %fd48, %fd46;
	ld.global.u32 	%r33, [%rd64+12];
	ld.global.f64 	%fd50, [%rd66+24];
	mul.wide.s32 	%rd73, %r33, 8;
	add.s64 	%rd74, %rd1, %rd73;
	ld.global.f64 	%fd51, [%rd74];
	fma.rn.f64 	%fd67, %fd50, %fd51, %fd49;
	add.s32 	%r40, %r40, 4;
$L__BB0_16:
	setp.eq.s32 	%p12, %r8, 0;
	@%p12 bra 	$L__BB0_21;
	setp.eq.s32 	%p13, %r8, 1;
	@%p13 bra 	$L__BB0_19;
	cvt.u64.u32 	%rd75, %r40;
	add.s64 	%rd76, %rd15, %rd75;
	shl.b64 	%rd77, %rd76, 2;
	add.s64 	%rd78, %rd3, %rd77;
	ld.global.u32 	%r34, [%rd78];
	shl.b64 	%rd79, %rd76, 3;
	add.s64 	%rd80, %rd2, %rd79;
	ld.global.f64 	%fd53, [%rd80];
	mul.wide.s32 	%rd81, %r34, 8;
	add.s64 	%rd82, %rd1, %rd81;
	ld.global.f64 	%fd54, [%rd82];
	fma.rn.f64 	%fd55, %fd53, %fd54, %fd67;
	ld.global.u32 	%r35, [%rd78+4];
	ld.global.f64 	%fd56, [%rd80+8];
	mul.wide.s32 	%rd83, %r35, 8;
	add.s64 	%rd84, %rd1, %rd83;
	ld.global.f64 	%fd57, [%rd84];
	fma.rn.f64 	%fd67, %fd56, %fd57, %fd55;
	add.s32 	%r40, %r40, 2;
$L__BB0_19:
	and.b32  	%r36, %r1, 1;
	setp.eq.b32 	%p14, %r36, 1;
	not.pred 	%p15, %p14;
	@%p15 bra 	$L__BB0_21;
	cvt.u64.u32 	%rd85, %r40;
	add.s64 	%rd86, %rd15, %rd85;
	shl.b64 	%rd87, %rd86, 2;
	add.s64 	%rd88, %rd3, %rd87;
	ld.global.u32 	%r37, [%rd88];
	shl.b64 	%rd89, %rd86, 3;
	add.s64 	%rd90, %rd2, %rd89;
	ld.global.f64 	%fd58, [%rd90];
	mul.wide.s32 	%rd91, %r37, 8;
	add.s64 	%rd92, %rd1, %rd91;
	ld.global.f64 	%fd59, [%rd92];
	fma.rn.f64 	%fd67, %fd58, %fd59, %fd67;
$L__BB0_21:
	cvta.to.global.u64 	%rd93, %rd25;
	shl.b64 	%rd94, %rd4, 3;
	add.s64 	%rd95, %rd93, %rd94;
	st.global.f64 	[%rd95], %fd67;
$L__BB0_22:
	ret;

}


// ===== COMPILED SASS (sm_100) =====

	.target	sm_100

	.elftype	@"ET_EXEC"


//--------------------- .note.nv.tkinfo           --------------------------
	.section	.note.nv.tkinfo,"",@"SHT_NOTE"
	.sectionflags	@"SHF_NOTE_NV_TKINFO"
	.tkinfo
        /*0018*/ 	.word	0x00000002
        /*0030*/ 	.string	""
        /*0030*/ 	.string	"ptxas"
        /*0030*/ 	.string	"Cuda compilation tools, release 13.0, V13.0.88"
        /*0030*/ 	.string	"Build cuda_13.0.r13.0/compiler.36424714_0"
        /*0030*/ 	.string	"-arch sm_100 -m 64 "



//--------------------- .note.nv.cuinfo           --------------------------
	.section	.note.nv.cuinfo,"",@"SHT_NOTE"
	.sectionflags	@"SHF_NOTE_NV_CUINFO"
        /*0018*/ 	.short	0x0002
        /*001a*/ 	.short	0x0064
        /*001c*/ 	.short	0x0082
	.zero		2


//--------------------- .nv.info                  --------------------------
	.section	.nv.info,"",@"SHT_CUDA_INFO"
	.align	4


	//----- nvinfo : EIATTR_REGCOUNT
	.align		4
        /*0000*/ 	.byte	0x04, 0x2f
        /*0002*/ 	.short	(.L_1 - .L_0)
	.align		4
.L_0:
        /*0004*/ 	.word	index@(_Z10sellp_spmvliPiS_S_PdS0_S0_i)
        /*0008*/ 	.word	0x00000020


	//----- nvinfo : EIATTR_FRAME_SIZE
	.align		4
.L_1:
        /*000c*/ 	.byte	0x04, 0x11
        /*000e*/ 	.short	(.L_3 - .L_2)
	.align		4
.L_2:
        /*0010*/ 	.word	index@($__internal_0_$__cuda_sm20_div_s64)
        /*0014*/ 	.word	0x00000000


	//----- nvinfo : EIATTR_FRAME_SIZE
	.align		4
.L_3:
        /*0018*/ 	.byte	0x04, 0x11
        /*001a*/ 	.short	(.L_5 - .L_4)
	.align		4
.L_4:
        /*001c*/ 	.word	index@(_Z10sellp_spmvliPiS_S_PdS0_S0_i)
        /*0020*/ 	.word	0x00000000


	//----- nvinfo : EIATTR_MIN_STACK_SIZE
	.align		4
.L_5:
        /*0024*/ 	.byte	0x04, 0x12
        /*0026*/ 	.short	(.L_7 - .L_6)
	.align		4
.L_6:
        /*0028*/ 	.word	index@(_Z10sellp_spmvliPiS_S_PdS0_S0_i)
        /*002c*/ 	.word	0x00000000
.L_7:


//--------------------- .nv.compat                --------------------------
	.section	.nv.compat,"",@"SHT_CUDA_COMPAT_INFO"
	.align	4
        /*0000*/ 	.byte	0x02, 0x09, 0x00, 0x00, 0x02, 0x02, 0x01, 0x00, 0x02, 0x05, 0x05, 0x00, 0x03, 0x07, 0x01, 0x01
        /*0010*/ 	.byte	0x02, 0x03, 0x00, 0x00, 0x02, 0x06, 0x01, 0x00, 0x04, 0x0b, 0x08, 0x00, 0x01, 0x00, 0x00, 0x00
        /*0020*/ 	.byte	0x00, 0x00, 0x00, 0x00


//--------------------- .nv.info._Z10sellp_spmvliPiS_S_PdS0_S0_i --------------------------
	.section	.nv.info._Z10sellp_spmvliPiS_S_PdS0_S0_i,"",@"SHT_CUDA_INFO"
	.sectionflags	@""
	.align	4


	//----- nvinfo : EIATTR_CUDA_API_VERSION
	.align		4
        /*0000*/ 	.byte	0x04, 0x37
        /*0002*/ 	.short	(.L_9 - .L_8)
.L_8:
        /*0004*/ 	.word	0x00000082


	//----- nvinfo : EIATTR_KPARAM_INFO
	.align		4
.L_9:
        /*0008*/ 	.byte	0x04, 0x17
        /*000a*/ 	.short	(.L_11 - .L_10)
.L_10:
        /*000c*/ 	.word	0x00000000
        /*0010*/ 	.short	0x0008
        /*0012*/ 	.short	0x0040
        /*0014*/ 	.byte	0x00, 0xf0, 0x11, 0x00


	//----- nvinfo : EIATTR_KPARAM_INFO
	.align		4
.L_11:
        /*0018*/ 	.byte	0x04, 0x17
        /*001a*/ 	.short	(.L_13 - .L_12)
.L_12:
        /*001c*/ 	.word	0x00000000
        /*0020*/ 	.short	0x0007
        /*0022*/ 	.short	0x0038
        /*0024*/ 	.byte	0x00, 0xf5, 0x21, 0x00


	//----- nvinfo : EIATTR_KPARAM_INFO
	.align		4
.L_13:
        /*0028*/ 	.byte	0x04, 0x17
        /*002a*/ 	.short	(.L_15 - .L_14)
.L_14:
        /*002c*/ 	.word	0x00000000
        /*0030*/ 	.short	0x0006
        /*0032*/ 	.short	0x0030
        /*0034*/ 	.byte	0x00, 0xf5, 0x21, 0x00


	//----- nvinfo : EIATTR_KPARAM_INFO
	.align		4
.L_15:
        /*0038*/ 	.byte	0x04, 0x17
        /*003a*/ 	.short	(.L_17 - .L_16)
.L_16:
        /*003c*/ 	.word	0x00000000
        /*0040*/ 	.short	0x0005
        /*0042*/ 	.short	0x0028
        /*0044*/ 	.byte	0x00, 0xf5, 0x21, 0x00


	//----- nvinfo : EIATTR_KPARAM_INFO
	.align		4
.L_17:
        /*0048*/ 	.byte	0x04, 0x17
        /*004a*/ 	.short	(.L_19 - .L_18)
.L_18:
        /*004c*/ 	.word	0x00000000
        /*0050*/ 	.short	0x0004
        /*0052*/ 	.short	0x0020
        /*0054*/ 	.byte	0x00, 0xf5, 0x21, 0x00


	//----- nvinfo : EIATTR_KPARAM_INFO
	.align		4
.L_19:
        /*0058*/ 	.byte	0x04, 0x17
        /*005a*/ 	.short	(.L_21 - .L_20)
.L_20:
        /*005c*/ 	.word	0x00000000
        /*0060*/ 	.short	0x0003
        /*0062*/ 	.short	0x0018
        /*0064*/ 	.byte	0x00, 0xf5, 0x21, 0x00


	//----- nvinfo : EIATTR_KPARAM_INFO
	.align		4
.L_21:
        /*0068*/ 	.byte	0x04, 0x17
        /*006a*/ 	.short	(.L_23 - .L_22)
.L_22:
        /*006c*/ 	.word	0x00000000
        /*0070*/ 	.short	0x0002
        /*0072*/ 	.short	0x0010
        /*0074*/ 	.byte	0x00, 0xf5, 0x21, 0x00


	//----- nvinfo : EIATTR_KPARAM_INFO
	.align		4
.L_23:
        /*0078*/ 	.byte	0x04, 0x17
        /*007a*/ 	.short	(.L_25 - .L_24)
.L_24:
        /*007c*/ 	.word	0x00000000
        /*0080*/ 	.short	0x0001
        /*0082*/ 	.short	0x0008
        /*0084*/ 	.byte	0x00, 0xf0, 0x11, 0x00


	//----- nvinfo : EIATTR_KPARAM_INFO
	.align		4
.L_25:
        /*0088*/ 	.byte	0x04, 0x17
        /*008a*/ 	.short	(.L_27 - .L_26)
.L_26:
        /*008c*/ 	.word	0x00000000
        /*0090*/ 	.short	0x0000
        /*0092*/ 	.short	0x0000
        /*0094*/ 	.byte	0x00, 0xf0, 0x21, 0x00


	//----- nvinfo : EIATTR_SPARSE_MMA_MASK
	.align		4
.L_27:
        /*0098*/ 	.byte	0x03, 0x50
        /*009a*/ 	.short	0x0000


	//----- nvinfo : EIATTR_MAXREG_COUNT
	.align		4
        /*009c*/ 	.byte	0x03, 0x1b
        /*009e*/ 	.short	0x00ff


	//----- nvinfo : EIATTR_MERCURY_ISA_VERSION
	.align		4
        /*00a0*/ 	.byte	0x03, 0x5f
        /*00a2*/ 	.short	0x0101


	//----- nvinfo : EIATTR_VRC_CTA_INIT_COUNT
	.align		4
        /*00a4*/ 	.byte	0x02, 0x4a
	.zero		1
	.zero		1


	//----- nvinfo : EIATTR_EXIT_INSTR_OFFSETS
	.align		4
        /*00a8*/ 	.byte	0x04, 0x1c
        /*00aa*/ 	.short	(.L_29 - .L_28)


	//   ....[0]....
.L_28:
        /*00ac*/ 	.word	0x00000080


	//   ....[1]....
        /*00b0*/ 	.word	0x00000ec0


	//----- nvinfo : EIATTR_CRS_STACK_SIZE
	.align		4
.L_29:
        /*00b4*/ 	.byte	0x04, 0x1e
        /*00b6*/ 	.short	(.L_31 - .L_30)
.L_30:
        /*00b8*/ 	.word	0x00000000


	//----- nvinfo : EIATTR_CBANK_PARAM_SIZE
	.align		4
.L_31:
        /*00bc*/ 	.byte	0x03, 0x19
        /*00be*/ 	.short	0x0044


	//----- nvinfo : EIATTR_PARAM_CBANK
	.align		4
        /*00c0*/ 	.byte	0x04, 0x0a
        /*00c2*/ 	.short	(.L_33 - .L_32)
	.align		4
.L_32:
        /*00c4*/ 	.word	index@(.nv.constant0._Z10sellp_spmvliPiS_S_PdS0_S0_i)
        /*00c8*/ 	.short	0x0380
        /*00ca*/ 	.short	0x0044


	//----- nvinfo : EIATTR_SW_WAR
	.align		4
.L_33:
        /*00cc*/ 	.byte	0x04, 0x36
        /*00ce*/ 	.short	(.L_35 - .L_34)
.L_34:
        /*00d0*/ 	.word	0x00000008
.L_35:


//--------------------- .nv.callgraph             --------------------------
	.section	.nv.callgraph,"",@"SHT_CUDA_CALLGRAPH"
	.align	4
	.sectionentsize	8
	.align		4
        /*0000*/ 	.word	0x00000000
	.align		4
        /*0004*/ 	.word	0xffffffff
	.align		4
        /*0008*/ 	.word	0x00000000
	.align		4
        /*000c*/ 	.word	0xfffffffe
	.align		4
        /*0010*/ 	.word	0x00000000
	.align		4
        /*0014*/ 	.word	0xfffffffd
	.align		4
        /*0018*/ 	.word	0x00000000
	.align		4
        /*001c*/ 	.word	0xfffffffc


//--------------------- .text._Z10sellp_spmvliPiS_S_PdS0_S0_i --------------------------
	.section	.text._Z10sellp_spmvliPiS_S_PdS0_S0_i,"ax",@progbits
	.align	128
        .global         _Z10sellp_spmvliPiS_S_PdS0_S0_i
        .type           _Z10sellp_spmvliPiS_S_PdS0_S0_i,@function
        .size           _Z10sellp_spmvliPiS_S_PdS0_S0_i,(.L_x_17 - _Z10sellp_spmvliPiS_S_PdS0_S0_i)
        .other          _Z10sellp_spmvliPiS_S_PdS0_S0_i,@"STO_CUDA_ENTRY STV_DEFAULT"
_Z10sellp_spmvliPiS_S_PdS0_S0_i:
.text._Z10sellp_spmvliPiS_S_PdS0_S0_i:
[----:B------:R-:W-:Y:S01]  /*0000*/  LDC R1, c[0x0][0x37c] ;  /* 0x0000df00ff017b82 */ /* 0x000fe20000000800 */
[----:B------:R-:W0:Y:S07]  /*0010*/  S2R R0, SR_TID.X ;  /* 0x0000000000007919 */ /* 0x000e2e0000002100 */
[----:B------:R-:W0:Y:S08]  /*0020*/  S2UR UR4, SR_CTAID.X ;  /* 0x00000000000479c3 */ /* 0x000e300000002500 */
[----:B------:R-:W0:Y:S08]  /*0030*/  LDC R3, c[0x0][0x360] ;  /* 0x0000d800ff037b82 */ /* 0x000e300000000800 */
[----:B------:R-:W1:Y:S01]  /*0040*/  LDC.64 R8, c[0x0][0x380] ;  /* 0x0000e000ff087b82 */ /* 0x000e620000000a00 */
[----:B0-----:R-:W-:-:S05]  /*0050*/  IMAD R3, R3, UR4, R0 ;  /* 0x0000000403037c24 */ /* 0x001fca000f8e0200 */
[----:B-1----:R-:W-:-:S04]  /*0060*/  ISETP.GE.U32.AND P0, PT, R3, R8, PT ;  /* 0x000000080300720c */ /* 0x002fc80003f06070 */
[----:B------:R-:W-:-:S13]  /*0070*/  ISETP.GE.AND.EX P0, PT, RZ, R9, PT, P0 ;  /* 0x00000009ff00720c */ /* 0x000fda0003f06300 */
[----:B------:R-:W-:Y:S05]  /*0080*/  @P0 EXIT ;  /* 0x000000000000094d */ /* 0x000fea0003800000 */
[----:B------:R-:W0:Y:S02]  /*0090*/  LDC R7, c[0x0][0x388] ;  /* 0x0000e200ff077b82 */ /* 0x000e240000000800 */
[----:B0-----:R-:W-:Y:S02]  /*00a0*/  IADD3 R0, P0, PT, R8, R7, RZ ;  /* 0x0000000708007210 */ /* 0x001fe40007f1e0ff */
[----:B------:R-:W-:Y:S02]  /*00b0*/  SHF.R.S32.HI R6, RZ, 0x1f, R7 ;  /* 0x0000001fff067819 */ /* 0x000fe40000011407 */
[----:B------:R-:W-:-:S04]  /*00c0*/  IADD3 R0, P1, PT, R0, -0x1, RZ ;  /* 0xffffffff00007810 */ /* 0x000fc80007f3e0ff */
[----:B------:R-:W-:-:S04]  /*00d0*/  IADD3.X R9, PT, PT, R6, -0x1, R9, P1, P0 ;  /* 0xffffffff06097810 */ /* 0x000fc80000fe0409 */
[----:B------:R-:W-:-:S04]  /*00e0*/  LOP3.LUT R2, R9, R6, RZ, 0xfc, !PT ;  /* 0x0000000609027212 */ /* 0x000fc800078efcff */
[----:B------:R-:W-:-:S13]  /*00f0*/  ISETP.NE.U32.AND P0, PT, R2, RZ, PT ;  /* 0x000000ff0200720c */ /* 0x000fda0003f05070 */
[----:B------:R-:W-:Y:S05]  /*0100*/  @P0 BRA `(.L_x_0) ;  /* 0x0000000000500947 */ /* 0x000fea0003800000 */
[----:B------:R-:W0:Y:S01]  /*0110*/  I2F.U32.RP R2, R7 ;  /* 0x0000000700027306 */ /* 0x000e220000209000 */
[----:B------:R-:W-:-:S07]  /*0120*/  ISETP.NE.U32.AND P2, PT, R7, RZ, PT ;  /* 0x000000ff0700720c */ /* 0x000fce0003f45070 */
[----:B0-----:R-:W0:Y:S02]  /*0130*/  MUFU.RCP R2, R2 ;  /* 0x0000000200027308 */ /* 0x001e240000001000 */
[----:B0-----:R-:W-:-:S06]  /*0140*/  VIADD R4, R2, 0xffffffe ;  /* 0x0ffffffe02047836 */ /* 0x001fcc0000000000 */
[----:B------:R0:W1:Y:S02]  /*0150*/  F2I.FTZ.U32.TRUNC.NTZ R5, R4 ;  /* 0x0000000400057305 */ /* 0x000064000021f000 */
[----:B0-----:R-:W-:Y:S02]  /*0160*/  IMAD.MOV.U32 R4, RZ, RZ, RZ ;  /* 0x000000ffff047224 */ /* 0x001fe400078e00ff */
[----:B-1----:R-:W-:-:S04]  /*0170*/  IMAD.MOV R6, RZ, RZ, -R5 ;  /* 0x000000ffff067224 */ /* 0x002fc800078e0a05 */
[----:B------:R-:W-:-:S04]  /*0180*/  IMAD R9, R6, R7, RZ ;  /* 0x0000000706097224 */ /* 0x000fc800078e02ff */
[----:B------:R-:W-:-:S06]  /*0190*/  IMAD.HI.U32 R5, R5, R9, R4 ;  /* 0x0000000905057227 */ /* 0x000fcc00078e0004 */
[----:B------:R-:W-:-:S04]  /*01a0*/  IMAD.HI.U32 R4, R5, R0, RZ ;  /* 0x0000000005047227 */ /* 0x000fc800078e00ff */
[----:B------:R-:W-:-:S04]  /*01b0*/  IMAD.MOV R5, RZ, RZ, -R4 ;  /* 0x000000ffff057224 */ /* 0x000fc800078e0a04 */
[----:B------:R-:W-:Y:S02]  /*01c0*/  IMAD R0, R7, R5, R0 ;  /* 0x0000000507007224 */ /* 0x000fe400078e0200 */
[----:B------:R-:W-:-:S03]  /*01d0*/  IMAD.MOV.U32 R5, RZ, RZ, RZ ;  /* 0x000000ffff057224 */ /* 0x000fc600078e00ff */
[----:B------:R-:W-:-:S13]  /*01e0*/  ISETP.GE.U32.AND P0, PT, R0, R7, PT ;  /* 0x000000070000720c */ /* 0x000fda0003f06070 */
[----:B------:R-:W-:Y:S02]  /*01f0*/  @P0 IMAD.IADD R0, R0, 0x1, -R7 ;  /* 0x0000000100000824 */ /* 0x000fe400078e0a07 */
[----:B------:R-:W-:-:S03]  /*0200*/  @P0 VIADD R4, R4, 0x1 ;  /* 0x0000000104040836 */ /* 0x000fc60000000000 */
[----:B------:R-:W-:-:S13]  /*0210*/  ISETP.GE.U32.AND P1, PT, R0, R7, PT ;  /* 0x000000070000720c */ /* 0x000fda0003f26070 */
[----:B------:R-:W-:Y:S01]  /*0220*/  @P1 VIADD R4, R4, 0x1 ;  /* 0x0000000104041836 */ /* 0x000fe20000000000 */
[----:B------:R-:W-:Y:S01]  /*0230*/  @!P2 LOP3.LUT R4, RZ, R7, RZ, 0x33, !PT ;  /* 0x00000007ff04a212 */ /* 0x000fe200078e33ff */
[----:B------:R-:W-:Y:S06]  /*0240*/  BRA `(.L_x_1) ;  /* 0x0000000000107947 */ /* 0x000fec0003800000 */
.L_x_0:
[----:B------:R-:W-:-:S07]  /*0250*/  MOV R2, 0x270 ;  /* 0x0000027000027802 */ /* 0x000fce0000000f00 */
[----:B------:R-:W-:Y:S05]  /*0260*/  CALL.REL.NOINC `($__internal_0_$__cuda_sm20_div_s64) ;  /* 0x0000000c00187944 */ /* 0x000fea0003c00000 */
[----:B------:R-:W-:Y:S02]  /*0270*/  IMAD.MOV.U32 R4, RZ, RZ, R0 ;  /* 0x000000ffff047224 */ /* 0x000fe400078e0000 */
[----:B------:R-:W-:-:S07]  /*0280*/  IMAD.MOV.U32 R5, RZ, RZ, R7 ;  /* 0x000000ffff057224 */ /* 0x000fce00078e0007 */
.L_x_1:
[----:B------:R-:W-:Y:S01]  /*0290*/  ISETP.GE.U32.AND P0, PT, R4, 0x1, PT ;  /* 0x000000010400780c */ /* 0x000fe20003f06070 */
[----:B------:R-:W0:Y:S01]  /*02a0*/  LDCU.64 UR6, c[0x0][0x358] ;  /* 0x00006b00ff0677ac */ /* 0x000e220008000a00 */
[----:B------:R-:W-:Y:S02]  /*02b0*/  IMAD.MOV.U32 R9, RZ, RZ, RZ ;  /* 0x000000ffff097224 */ /* 0x000fe400078e00ff */
[----:B------:R-:W-:Y:S01]  /*02c0*/  ISETP.GE.AND.EX P0, PT, R5, RZ, PT, P0 ;  /* 0x000000ff0500720c */ /* 0x000fe20003f06300 */
[----:B------:R-:W-:-:S12]  /*02d0*/  IMAD.MOV.U32 R2, RZ, RZ, RZ ;  /* 0x000000ffff027224 */ /* 0x000fd800078e00ff */
[----:B------:R-:W-:Y:S05]  /*02e0*/  @!P0 BRA `(.L_x_2) ;  /* 0x00000000006c8947 */ /* 0x000fea0003800000 */
[----:B------:R-:W-:Y:S01]  /*02f0*/  BSSY.RECONVERGENT B0, `(.L_x_2) ;  /* 0x000001a000007945 */ /* 0x000fe20003800200 */
[----:B------:R-:W-:Y:S01]  /*0300*/  IMAD.MOV.U32 R9, RZ, RZ, RZ ;  /* 0x000000ffff097224 */ /* 0x000fe200078e00ff */
[----:B------:R-:W1:Y:S01]  /*0310*/  LDCU.64 UR4, c[0x0][0x390] ;  /* 0x00007200ff0477ac */ /* 0x000e620008000a00 */
[----:B------:R-:W-:-:S07]  /*0320*/  IMAD.MOV.U32 R2, RZ, RZ, RZ ;  /* 0x000000ffff027224 */ /* 0x000fce00078e00ff */
.L_x_6:
[----:B-1----:R-:W-:-:S04]  /*0330*/  LEA R6, P0, R9, UR4, 0x2 ;  /* 0x0000000409067c11 */ /* 0x002fc8000f8010ff */
[----:B------:R-:W-:-:S05]  /*0340*/  LEA.HI.X R7, R9, UR5, R2, 0x2, P0 ;  /* 0x0000000509077c11 */ /* 0x000fca00080f1402 */
[----:B0-----:R-:W2:Y:S01]  /*0350*/  LDG.E R0, desc[UR6][R6.64] ;  /* 0x0000000606007981 */ /* 0x001ea2000c1e1900 */
[----:B------:R-:W-:Y:S01]  /*0360*/  BSSY.RELIABLE B1, `(.L_x_3) ;  /* 0x000000b000017945 */ /* 0x000fe20003800100 */
[----:B--2---:R-:W-:Y:S02]  /*0370*/  ISETP.GE.U32.AND P0, PT, R3, R0, PT ;  /* 0x000000000300720c */ /* 0x004fe40003f06070 */
[----:B------:R-:W-:-:S04]  /*0380*/  SHF.R.S32.HI R0, RZ, 0x1f, R0 ;  /* 0x0000001fff007819 */ /* 0x000fc80000011400 */
[----:B------:R-:W-:-:S13]  /*0390*/  ISETP.GE.AND.EX P0, PT, RZ, R0, PT, P0 ;  /* 0x00000000ff00720c */ /* 0x000fda0003f06300 */
[----:B------:R-:W-:Y:S05]  /*03a0*/  @!P0 BRA `(.L_x_4) ;  /* 0x0000000000188947 */ /* 0x000fea0003800000 */
[----:B------:R-:W2:Y:S02]  /*03b0*/  LDG.E R6, desc[UR6][R6.64+0x4] ;  /* 0x0000040606067981 */ /* 0x000ea4000c1e1900 */
[----:B--2---:R-:W-:Y:S02]  /*03c0*/  ISETP.GE.U32.AND P0, PT, R3, R6, PT ;  /* 0x000000060300720c */ /* 0x004fe40003f06070 */
[----:B------:R-:W-:-:S04]  /*03d0*/  SHF.R.S32.HI R0, RZ, 0x1f, R6 ;  /* 0x0000001fff007819 */ /* 0x000fc80000011406 */
[----:B------:R-:W-:-:S13]  /*03e0*/  ISETP.GE.AND.EX P0, PT, RZ, R0, PT, P0 ;  /* 0x00000000ff00720c */ /* 0x000fda0003f06300 */
[----:B------:R-:W-:Y:S05]  /*03f0*/  @!P0 BREAK.RELIABLE B1 ;  /* 0x0000000000018942 */ /* 0x000fea0003800100 */
[----:B------:R-:W-:Y:S05]  /*0400*/  @!P0 BRA `(.L_x_5) ;  /* 0x0000000000208947 */ /* 0x000fea0003800000 */
.L_x_4:
[----:B------:R-:W-:Y:S05]  /*0410*/  BSYNC.RELIABLE B1 ;  /* 0x0000000000017941 */ /* 0x000fea0003800100 */
.L_x_3:
[----:B------:R-:W-:-:S05]  /*0420*/  IADD3 R9, P0, PT, R9, 0x1, RZ ;  /* 0x0000000109097810 */ /* 0x000fca0007f1e0ff */
[----:B------:R-:W-:Y:S01]  /*0430*/  IMAD.X R2, RZ, RZ, R2, P0 ;  /* 0x000000ffff027224 */ /* 0x000fe200000e0602 */
[----:B------:R-:W-:-:S04]  /*0440*/  ISETP.GT.U32.AND P0, PT, R4, R9, PT ;  /* 0x000000090400720c */ /* 0x000fc80003f04070 */
[----:B------:R-:W-:-:S13]  /*0450*/  ISETP.GT.AND.EX P0, PT, R5, R2, PT, P0 ;  /* 0x000000020500720c */ /* 0x000fda0003f04300 */
[----:B------:R-:W-:Y:S05]  /*0460*/  @P0 BRA `(.L_x_6) ;  /* 0xfffffffc00b00947 */ /* 0x000fea000383ffff */
[----:B------:R-:W-:Y:S02]  /*0470*/  IMAD.MOV.U32 R9, RZ, RZ, R4 ;  /* 0x000000ffff097224 */ /* 0x000fe400078e0004 */
[----:B------:R-:W-:-:S07]  /*0480*/  IMAD.MOV.U32 R2, RZ, RZ, R5 ;  /* 0x000000ffff027224 */ /* 0x000fce00078e0005 */
.L_x_5:
[----:B------:R-:W-:Y:S05]  /*0490*/  BSYNC.RECONVERGENT B0 ;  /* 0x0000000000007941 */ /* 0x000fea0003800200 */
.L_x_2:
[----:B------:R-:W1:Y:S02]  /*04a0*/  LDCU.64 UR4, c[0x0][0x398] ;  /* 0x00007300ff0477ac */ /* 0x000e640008000a00 */
[----:B-1----:R-:W-:-:S04]  /*04b0*/  LEA R4, P0, R9, UR4, 0x2 ;  /* 0x0000000409047c11 */ /* 0x002fc8000f8010ff */
[----:B------:R-:W-:-:S05]  /*04c0*/  LEA.HI.X R5, R9, UR5, R2, 0x2, P0 ;  /* 0x0000000509057c11 */ /* 0x000fca00080f1402 */
[----:B0-----:R-:W2:Y:S01]  /*04d0*/  LDG.E R0, desc[UR6][R4.64] ;  /* 0x0000000604007981 */ /* 0x001ea2000c1e1900 */
[----:B------:R-:W-:Y:S01]  /*04e0*/  BSSY.RECONVERGENT B0, `(.L_x_7) ;  /* 0x0000099000007945 */ /* 0x000fe20003800200 */
[----:B------:R-:W-:Y:S02]  /*04f0*/  CS2R R24, SRZ ;  /* 0x0000000000187805 */ /* 0x000fe4000001ff00 */
[----:B--2---:R-:W-:-:S13]  /*0500*/  ISETP.GE.AND P0, PT, R0, 0x1, PT ;  /* 0x000000010000780c */ /* 0x004fda0003f06270 */
[----:B------:R-:W-:Y:S05]  /*0510*/  @!P0 BRA `(.L_x_8) ;  /* 0x0000000800548947 */ /* 0x000fea0003800000 */
[C---:B------:R-:W-:Y:S01]  /*0520*/  ISETP.GE.U32.AND P1, PT, R0.reuse, 0x8, PT ;  /* 0x000000080000780c */ /* 0x040fe20003f26070 */
[C---:B------:R-:W-:Y:S01]  /*0530*/  IMAD.WIDE.U32 R6, R0.reuse, R3, RZ ;  /* 0x0000000300067225 */ /* 0x040fe200078e00ff */
[----:B------:R-:W-:Y:S01]  /*0540*/  UMOV UR4, URZ ;  /* 0x000000ff00047c82 */ /* 0x000fe20008000000 */
[----:B------:R-:W-:Y:S01]  /*0550*/  LOP3.LUT R2, R0, 0x7, RZ, 0xc0, !PT ;  /* 0x0000000700027812 */ /* 0x000fe200078ec0ff */
[----:B------:R-:W-:Y:S01]  /*0560*/  BSSY.RECONVERGENT B1, `(.L_x_9) ;  /* 0x0000044000017945 */ /* 0x000fe20003800200 */
[----:B------:R-:W-:Y:S01]  /*0570*/  VIADD R5, R7, UR4 ;  /* 0x0000000407057c36 */ /* 0x000fe20008000000 */
[----:B------:R-:W-:Y:S02]  /*0580*/  CS2R R24, SRZ ;  /* 0x0000000000187805 */ /* 0x000fe4000001ff00 */
[----:B------:R-:W-:Y:S01]  /*0590*/  ISETP.NE.AND P0, PT, R2, RZ, PT ;  /* 0x000000ff0200720c */ /* 0x000fe20003f05270 */
[----:B------:R-:W-:-:S04]  /*05a0*/  IMAD.MOV.U32 R4, RZ, RZ, RZ ;  /* 0x000000ffff047224 */ /* 0x000fc800078e00ff */
[----:B------:R-:W-:Y:S08]  /*05b0*/  @!P1 BRA `(.L_x_10) ;  /* 0x0000000000f89947 */ /* 0x000ff00003800000 */
[----:B------:R-:W0:Y:S01]  /*05c0*/  LDCU.128 UR8, c[0x0][0x3a0] ;  /* 0x00007400ff0877ac */ /* 0x000e220008000c00 */
[----:B------:R-:W-:Y:S02]  /*05d0*/  LOP3.LUT R4, R0, 0x7ffffff8, RZ, 0xc0, !PT ;  /* 0x7ffffff800047812 */ /* 0x000fe400078ec0ff */
[----:B------:R-:W-:-:S03]  /*05e0*/  CS2R R24, SRZ ;  /* 0x0000000000187805 */ /* 0x000fc6000001ff00 */
[----:B------:R-:W-:Y:S01]  /*05f0*/  IMAD.MOV R26, RZ, RZ, -R4 ;  /* 0x000000ffff1a7224 */ /* 0x000fe200078e0a04 */
[C---:B0-----:R-:W-:Y:S02]  /*0600*/  LEA R8, P1, R6.reuse, UR8, 0x2 ;  /* 0x0000000806087c11 */ /* 0x041fe4000f8210ff */
[----:B------:R-:W-:Y:S02]  /*0610*/  LEA R12, P3, R6, UR10, 0x3 ;  /* 0x0000000a060c7c11 */ /* 0x000fe4000f8618ff */
[----:B------:R-:W-:Y:S02]  /*0620*/  IADD3 R8, P2, PT, R8, 0x10, RZ ;  /* 0x0000001008087810 */ /* 0x000fe40007f5e0ff */
[----:B------:R-:W-:Y:S02]  /*0630*/  IADD3 R12, P4, PT, R12, 0x20, RZ ;  /* 0x000000200c0c7810 */ /* 0x000fe40007f9e0ff */
[C-C-:B------:R-:W-:Y:S02]  /*0640*/  LEA.HI.X R9, R6.reuse, UR9, R5.reuse, 0x2, P1 ;  /* 0x0000000906097c11 */ /* 0x140fe400088f1405 */
[----:B------:R-:W-:-:S03]  /*0650*/  LEA.HI.X R13, R6, UR11, R5, 0x3, P3 ;  /* 0x0000000b060d7c11 */ /* 0x000fc600098f1c05 */
[----:B------:R-:W-:Y:S02]  /*0660*/  IMAD.X R9, RZ, RZ, R9, P2 ;  /* 0x000000ffff097224 */ /* 0x000fe400010e0609 */
[----:B------:R-:W-:-:S07]  /*0670*/  IMAD.X R13, RZ, RZ, R13, P4 ;  /* 0x000000ffff0d7224 */ /* 0x000fce00020e060d */
.L_x_11:
[----:B------:R-:W2:Y:S01]  /*0680*/  LDG.E R21, desc[UR6][R8.64+-0x10] ;  /* 0xfffff00608157981 */ /* 0x000ea2000c1e1900 */
[----:B------:R-:W2:Y:S03]  /*0690*/  LDC.64 R22, c[0x0][0x3b0] ;  /* 0x0000ec00ff167b82 */ /* 0x000ea60000000a00 */
[----:B------:R-:W3:Y:S01]  /*06a0*/  LDG.E R29, desc[UR6][R8.64+-0xc] ;  /* 0xfffff406081d7981 */ /* 0x000ee2000c1e1900 */
[----:B------:R-:W-:Y:S02]  /*06b0*/  IMAD.MOV.U32 R10, RZ, RZ, R12 ;  /* 0x000000ffff0a7224 */ /* 0x000fe400078e000c */
[----:B------:R-:W-:Y:S01]  /*06c0*/  IMAD.MOV.U32 R11, RZ, RZ, R13 ;  /* 0x000000ffff0b7224 */ /* 0x000fe200078e000d */
[----:B------:R-:W4:Y:S04]  /*06d0*/  LDG.E R19, desc[UR6][R8.64+-0x8] ;  /* 0xfffff80608137981 */ /* 0x000f28000c1e1900 */
[----:B------:R-:W5:Y:S04]  /*06e0*/  LDG.E.64 R12, desc[UR6][R10.64+-0x20] ;  /* 0xffffe0060a0c7981 */ /* 0x000f68000c1e1b00 */
[----:B------:R-:W4:Y:S04]  /*06f0*/  LDG.E.64 R16, desc[UR6][R10.64+-0x18] ;  /* 0xffffe8060a107981 */ /* 0x000f28000c1e1b00 */
[----:B------:R-:W4:Y:S01]  /*0700*/  LDG.E R27, desc[UR6][R8.64+-0x4] ;  /* 0xfffffc06081b7981 */ /* 0x000f22000c1e1900 */
[----:B--2---:R-:W-:-:S06]  /*0710*/  IMAD.WIDE R20, R21, 0x8, R22 ;  /* 0x0000000815147825 */ /* 0x004fcc00078e0216 */
[----:B------:R-:W5:Y:S01]  /*0720*/  LDG.E.64 R20, desc[UR6][R20.64] ;  /* 0x0000000614147981 */ /* 0x000f62000c1e1b00 */
[----:B---3--:R-:W-:-:S05]  /*0730*/  IMAD.WIDE R28, R29, 0x8, R22 ;  /* 0x000000081d1c7825 */ /* 0x008fca00078e0216 */
[----:B------:R-:W2:Y:S01]  /*0740*/  LDG.E.64 R14, desc[UR6][R28.64] ;  /* 0x000000061c0e7981 */ /* 0x000ea2000c1e1b00 */
[----:B-----5:R-:W-:Y:S01]  /*0750*/  DFMA R20, R12, R20, R24 ;  /* 0x000000140c14722b */ /* 0x020fe20000000018 */
[--C-:B----4-:R-:W-:Y:S02]  /*0760*/  IMAD.WIDE R24, R19, 0x8, R22.reuse ;  /* 0x0000000813187825 */ /* 0x110fe400078e0216 */
[----:B------:R-:W3:Y:S04]  /*0770*/  LDG.E.64 R12, desc[UR6][R10.64+-0x10] ;  /* 0xfffff0060a0c7981 */ /* 0x000ee8000c1e1b00 */
[----:B------:R-:W4:Y:S04]  /*0780*/  LDG.E R19, desc[UR6][R8.64] ;  /* 0x0000000608137981 */ /* 0x000f28000c1e1900 */
[----:B------:R-:W3:Y:S01]  /*0790*/  LDG.E.64 R24, desc[UR6][R24.64] ;  /* 0x0000000618187981 */ /* 0x000ee2000c1e1b00 */
[----:B--2---:R-:W-:Y:S01]  /*07a0*/  DFMA R14, R16, R14, R20 ;  /* 0x0000000e100e722b */ /* 0x004fe20000000014 */
[----:B------:R-:W-:-:S02]  /*07b0*/  IMAD.WIDE R20, R27, 0x8, R22 ;  /* 0x000000081b147825 */ /* 0x000fc400078e0216 */
[----:B------:R-:W2:Y:S04]  /*07c0*/  LDG.E.64 R16, desc[UR6][R10.64+-0x8] ;  /* 0xfffff8060a107981 */ /* 0x000ea8000c1e1b00 */
[----:B------:R-:W5:Y:S04]  /*07d0*/  LDG.E R27, desc[UR6][R8.64+0x4] ;  /* 0x00000406081b7981 */ /* 0x000f68000c1e1900 */
[----:B------:R-:W2:Y:S01]  /*07e0*/  LDG.E.64 R20, desc[UR6][R20.64] ;  /* 0x0000000614147981 */ /* 0x000ea2000c1e1b00 */
[----:B----4-:R-:W-:-:S03]  /*07f0*/  IMAD.WIDE R28, R19, 0x8, R22 ;  /* 0x00000008131c7825 */ /* 0x010fc600078e0216 */
[----:B------:R-:W4:Y:S01]  /*0800*/  LDG.E R19, desc[UR6][R8.64+0x8] ;  /* 0x0000080608137981 */ /* 0x000f22000c1e1900 */
[----:B---3--:R-:W-:-:S03]  /*0810*/  DFMA R24, R12, R24, R14 ;  /* 0x000000180c18722b */ /* 0x008fc6000000000e */
[----:B------:R-:W3:Y:S04]  /*0820*/  LDG.E.64 R12, desc[UR6][R28.64] ;  /* 0x000000061c0c7981 */ /* 0x000ee8000c1e1b00 */
[----:B------:R-:W3:Y:S01]  /*0830*/  LDG.E.64 R14, desc[UR6][R10.64] ;  /* 0x000000060a0e7981 */ /* 0x000ee2000c1e1b00 */
[----:B--2---:R-:W-:-:S03]  /*0840*/  DFMA R20, R16, R20, R24 ;  /* 0x000000141014722b */ /* 0x004fc60000000018 */
[----:B------:R-:W2:Y:S01]  /*0850*/  LDG.E R25, desc[UR6][R8.64+0xc] ;  /* 0x00000c0608197981 */ /* 0x000ea2000c1e1900 */
[----:B-----5:R-:W-:-:S06]  /*0860*/  IMAD.WIDE R16, R27, 0x8, R22 ;  /* 0x000000081b107825 */ /* 0x020fcc00078e0216 */
[----:B------:R-:W5:Y:S01]  /*0870*/  LDG.E.64 R16, desc[UR6][R16.64] ;  /* 0x0000000610107981 */ /* 0x000f62000c1e1b00 */
[----:B----4-:R-:W-:-:S06]  /*0880*/  IMAD.WIDE R18, R19, 0x8, R22 ;  /* 0x0000000813127825 */ /* 0x010fcc00078e0216 */
[----:B------:R-:W4:Y:S01]  /*0890*/  LDG.E.64 R18, desc[UR6][R18.64] ;  /* 0x0000000612127981 */ /* 0x000f22000c1e1b00 */
[----:B---3--:R-:W-:-:S03]  /*08a0*/  DFMA R12, R14, R12, R20 ;  /* 0x0000000c0e0c722b */ /* 0x008fc60000000014 */
[----:B------:R-:W5:Y:S04]  /*08b0*/  LDG.E.64 R14, desc[UR6][R10.64+0x8] ;  /* 0x000008060a0e7981 */ /* 0x000f68000c1e1b00 */
[----:B------:R-:W4:Y:S01]  /*08c0*/  LDG.E.64 R20, desc[UR6][R10.64+0x10] ;  /* 0x000010060a147981 */ /* 0x000f22000c1e1b00 */
[----:B--2---:R-:W-:-:S03]  /*08d0*/  IMAD.WIDE R22, R25, 0x8, R22 ;  /* 0x0000000819167825 */ /* 0x004fc600078e0216 */
[----:B------:R-:W2:Y:S04]  /*08e0*/  LDG.E.64 R24, desc[UR6][R10.64+0x18] ;  /* 0x000018060a187981 */ /* 0x000ea8000c1e1b00 */
[----:B------:R-:W2:Y:S01]  /*08f0*/  LDG.E.64 R22, desc[UR6][R22.64] ;  /* 0x0000000616167981 */ /* 0x000ea2000c1e1b00 */
[----:B------:R-:W-:-:S05]  /*0900*/  VIADD R26, R26, 0x8 ;  /* 0x000000081a1a7836 */ /* 0x000fca0000000000 */
[----:B------:R-:W-:Y:S02]  /*0910*/  ISETP.NE.AND P1, PT, R26, RZ, PT ;  /* 0x000000ff1a00720c */ /* 0x000fe40003f25270 */
[----:B------:R-:W-:-:S05]  /*0920*/  IADD3 R8, P2, PT, R8, 0x20, RZ ;  /* 0x0000002008087810 */ /* 0x000fca0007f5e0ff */
[----:B------:R-:W-:Y:S01]  /*0930*/  IMAD.X R9, RZ, RZ, R9, P2 ;  /* 0x000000ffff097224 */ /* 0x000fe200010e0609 */
[----:B-----5:R-:W-:-:S08]  /*0940*/  DFMA R12, R14, R16, R12 ;  /* 0x000000100e0c722b */ /* 0x020fd0000000000c */
[----:B----4-:R-:W-:Y:S01]  /*0950*/  DFMA R20, R20, R18, R12 ;  /* 0x000000121414722b */ /* 0x010fe2000000000c */
[----:B------:R-:W-:-:S07]  /*0960*/  IADD3 R12, P3, PT, R10, 0x40, RZ ;  /* 0x000000400a0c7810 */ /* 0x000fce0007f7e0ff */
[----:B--2---:R-:W-:Y:S01]  /*0970*/  DFMA R24, R24, R22, R20 ;  /* 0x000000161818722b */ /* 0x004fe20000000014 */
[----:B------:R-:W-:Y:S01]  /*0980*/  IMAD.X R13, RZ, RZ, R11, P3 ;  /* 0x000000ffff0d7224 */ /* 0x000fe200018e060b */
[----:B------:R-:W-:Y:S09]  /*0990*/  @P1 BRA `(.L_x_11) ;  /* 0xfffffffc00381947 */ /* 0x000ff2000383ffff */
.L_x_10:
[----:B------:R-:W-:Y:S05]  /*09a0*/  BSYNC.RECONVERGENT B1 ;  /* 0x0000000000017941 */ /* 0x000fea0003800200 */
.L_x_9:
[----:B------:R-:W-:Y:S05]  /*09b0*/  @!P0 BRA `(.L_x_8) ;  /* 0x00000004002c8947 */ /* 0x000fea0003800000 */
[----:B------:R-:W-:Y:S01]  /*09c0*/  ISETP.GE.U32.AND P0, PT, R2, 0x4, PT ;  /* 0x000000040200780c */ /* 0x000fe20003f06070 */
[----:B------:R-:W-:Y:S01]  /*09d0*/  BSSY.RECONVERGENT B1, `(.L_x_12) ;  /* 0x0000021000017945 */ /* 0x000fe20003800200 */
[----:B------:R-:W-:-:S04]  /*09e0*/  LOP3.LUT R26, R0, 0x3, RZ, 0xc0, !PT ;  /* 0x00000003001a7812 */ /* 0x000fc800078ec0ff */
[----:B------:R-:W-:-:S07]  /*09f0*/  ISETP.NE.AND P1, PT, R26, RZ, PT ;  /* 0x000000ff1a00720c */ /* 0x000fce0003f25270 */
[----:B------:R-:W-:Y:S06]  /*0a00*/  @!P0 BRA `(.L_x_13) ;  /* 0x0000000000748947 */ /* 0x000fec0003800000 */
[----:B------:R-:W0:Y:S01]  /*0a10*/  LDCU.128 UR8, c[0x0][0x3a0] ;  /* 0x00007400ff0877ac */ /* 0x000e220008000c00 */
[----:B------:R-:W-:Y:S01]  /*0a20*/  IADD3 R2, P0, PT, R4, R6, RZ ;  /* 0x0000000604027210 */ /* 0x000fe20007f1e0ff */
[----:B------:R-:W1:Y:S04]  /*0a30*/  LDC.64 R22, c[0x0][0x3b0] ;  /* 0x0000ec00ff167b82 */ /* 0x000e680000000a00 */
[----:B------:R-:W-:Y:S01]  /*0a40*/  IMAD.X R15, RZ, RZ, R5, P0 ;  /* 0x000000ffff0f7224 */ /* 0x000fe200000e0605 */
[----:B0-----:R-:W-:-:S04]  /*0a50*/  LEA R10, P2, R2, UR8, 0x2 ;  /* 0x00000008020a7c11 */ /* 0x001fc8000f8410ff */
[----:B------:R-:W-:-:S05]  /*0a60*/  LEA.HI.X R11, R2, UR9, R15, 0x2, P2 ;  /* 0x00000009020b7c11 */ /* 0x000fca00090f140f */
[----:B------:R-:W1:Y:S04]  /*0a70*/  LDG.E R21, desc[UR6][R10.64] ;  /* 0x000000060a157981 */ /* 0x000e68000c1e1900 */
[----:B------:R-:W2:Y:S04]  /*0a80*/  LDG.E R17, desc[UR6][R10.64+0x4] ;  /* 0x000004060a117981 */ /* 0x000ea8000c1e1900 */
[----:B------:R-:W3:Y:S04]  /*0a90*/  LDG.E R13, desc[UR6][R10.64+0x8] ;  /* 0x000008060a0d7981 */ /* 0x000ee8000c1e1900 */
[----:B------:R-:W4:Y:S01]  /*0aa0*/  LDG.E R9, desc[UR6][R10.64+0xc] ;  /* 0x00000c060a097981 */ /* 0x000f22000c1e1900 */
[----:B------:R-:W-:-:S04]  /*0ab0*/  LEA R28, P0, R2, UR10, 0x3 ;  /* 0x0000000a021c7c11 */ /* 0x000fc8000f8018ff */
[----:B------:R-:W-:-:S05]  /*0ac0*/  LEA.HI.X R29, R2, UR11, R15, 0x3, P0 ;  /* 0x0000000b021d7c11 */ /* 0x000fca00080f1c0f */
[----:B------:R-:W5:Y:S04]  /*0ad0*/  LDG.E.64 R18, desc[UR6][R28.64] ;  /* 0x000000061c127981 */ /* 0x000f68000c1e1b00 */
[----:B------:R-:W5:Y:S04]  /*0ae0*/  LDG.E.64 R14, desc[UR6][R28.64+0x8] ;  /* 0x000008061c0e7981 */ /* 0x000f68000c1e1b00 */
[----:B------:R-:W5:Y:S01]  /*0af0*/  LDG.E.64 R10, desc[UR6][R28.64+0x10] ;  /* 0x000010061c0a7981 */ /* 0x000f62000c1e1b00 */
[----:B-1----:R-:W-:-:S04]  /*0b00*/  IMAD.WIDE R20, R21, 0x8, R22 ;  /* 0x0000000815147825 */ /* 0x002fc800078e0216 */
[--C-:B--2---:R-:W-:Y:S02]  /*0b10*/  IMAD.WIDE R16, R17, 0x8, R22.reuse ;  /* 0x0000000811107825 */ /* 0x104fe400078e0216 */
[----:B------:R-:W5:Y:S02]  /*0b20*/  LDG.E.64 R20, desc[UR6][R20.64] ;  /* 0x0000000614147981 */ /* 0x000f64000c1e1b00 */
[--C-:B---3--:R-:W-:Y:S02]  /*0b30*/  IMAD.WIDE R12, R13, 0x8, R22.reuse ;  /* 0x000000080d0c7825 */ /* 0x108fe400078e0216 */
[----:B------:R-:W2:Y:S02]  /*0b40*/  LDG.E.64 R16, desc[UR6][R16.64] ;  /* 0x0000000610107981 */ /* 0x000ea4000c1e1b00 */
[----:B----4-:R-:W-:Y:S02]  /*0b50*/  IMAD.WIDE R22, R9, 0x8, R22 ;  /* 0x0000000809167825 */ /* 0x010fe400078e0216 */
[----:B------:R-:W3:Y:S04]  /*0b60*/  LDG.E.64 R12, desc[UR6][R12.64] ;  /* 0x000000060c0c7981 */ /* 0x000ee8000c1e1b00 */
[----:B------:R-:W4:Y:S04]  /*0b70*/  LDG.E.64 R8, desc[UR6][R28.64+0x18] ;  /* 0x000018061c087981 */ /* 0x000f28000c1e1b00 */
[----:B------:R-:W4:Y:S01]  /*0b80*/  LDG.E.64 R22, desc[UR6][R22.64] ;  /* 0x0000000616167981 */ /* 0x000f22000c1e1b00 */
[----:B------:R-:W-:Y:S01]  /*0b90*/  VIADD R4, R4, 0x4 ;  /* 0x0000000404047836 */ /* 0x000fe20000000000 */
[----:B-----5:R-:W-:-:S08]  /*0ba0*/  DFMA R18, R18, R20, R24 ;  /* 0x000000141212722b */ /* 0x020fd00000000018 */
[----:B--2---:R-:W-:-:S08]  /*0bb0*/  DFMA R14, R14, R16, R18 ;  /* 0x000000100e0e722b */ /* 0x004fd00000000012 */
[----:B---3--:R-:W-:-:S08]  /*0bc0*/  DFMA R10, R10, R12, R14 ;  /* 0x0000000c0a0a722b */ /* 0x008fd0000000000e */
[----:B----4-:R-:W-:-:S11]  /*0bd0*/  DFMA R24, R8, R22, R10 ;  /* 0x000000160818722b */ /* 0x010fd6000000000a */
.L_x_13:
[----:B------:R-:W-:Y:S05]  /*0be0*/  BSYNC.RECONVERGENT B1 ;  /* 0x0000000000017941 */ /* 0x000fea0003800200 */
.L_x_12:
[----:B------:R-:W-:Y:S05]  /*0bf0*/  @!P1 BRA `(.L_x_8) ;  /* 0x00000000009c9947 */ /* 0x000fea0003800000 */
[----:B------:R-:W-:Y:S01]  /*0c00*/  ISETP.NE.AND P0, PT, R26, 0x1, PT ;  /* 0x000000011a00780c */ /* 0x000fe20003f05270 */
[----:B------:R-:W-:Y:S01]  /*0c10*/  BSSY.RECONVERGENT B1, `(.L_x_14) ;  /* 0x0000017000017945 */ /* 0x000fe20003800200 */
[----:B------:R-:W-:-:S04]  /*0c20*/  LOP3.LUT R0, R0, 0x1, RZ, 0xc0, !PT ;  /* 0x0000000100007812 */ /* 0x000fc800078ec0ff */
[----:B------:R-:W-:-:S07]  /*0c30*/  ISETP.NE.U32.AND P1, PT, R0, 0x1, PT ;  /* 0x000000010000780c */ /* 0x000fce0003f25070 */
        /* <DEDUP_REMOVED lines=8> */
[----:B------:R-:W2:Y:S01]  /*0cc0*/  LDG.E R19, desc[UR6][R10.64+0x4] ;  /* 0x000004060a137981 */ /* 0x000ea2000c1e1900 */
[----:B------:R-:W-:-:S04]  /*0cd0*/  LEA R8, P0, R0, UR10, 0x3 ;  /* 0x0000000a00087c11 */ /* 0x000fc8000f8018ff */
[----:B------:R-:W-:-:S05]  /*0ce0*/  LEA.HI.X R9, R0, UR11, R9, 0x3, P0 ;  /* 0x0000000b00097c11 */ /* 0x000fca00080f1c09 */
[----:B------:R-:W3:Y:S01]  /*0cf0*/  LDG.E.64 R12, desc[UR6][R8.64] ;  /* 0x00000006080c7981 */ /* 0x000ee2000c1e1b00 */
[----:B-1----:R-:W-:-:S04]  /*0d00*/  IMAD.WIDE R16, R17, 0x8, R14 ;  /* 0x0000000811107825 */ /* 0x002fc800078e020e */
[----:B--2---:R-:W-:Y:S02]  /*0d10*/  IMAD.WIDE R18, R19, 0x8, R14 ;  /* 0x0000000813127825 */ /* 0x004fe400078e020e */
[----:B------:R-:W3:Y:S04]  /*0d20*/  LDG.E.64 R16, desc[UR6][R16.64] ;  /* 0x0000000610107981 */ /* 0x000ee8000c1e1b00 */
[----:B------:R-:W2:Y:S04]  /*0d30*/  LDG.E.64 R14, desc[UR6][R8.64+0x8] ;  /* 0x00000806080e7981 */ /* 0x000ea8000c1e1b00 */
[----:B------:R-:W2:Y:S01]  /*0d40*/  LDG.E.64 R18, desc[UR6][R18.64] ;  /* 0x0000000612127981 */ /* 0x000ea2000c1e1b00 */
[----:B------:R-:W-:Y:S01]  /*0d50*/  VIADD R4, R4, 0x2 ;  /* 0x0000000204047836 */ /* 0x000fe20000000000 */
[----:B---3--:R-:W-:-:S08]  /*0d60*/  DFMA R12, R12, R16, R24 ;  /* 0x000000100c0c722b */ /* 0x008fd00000000018 */
[----:B--2---:R-:W-:-:S11]  /*0d70*/  DFMA R24, R14, R18, R12 ;  /* 0x000000120e18722b */ /* 0x004fd6000000000c */
.L_x_15:
[----:B------:R-:W-:Y:S05]  /*0d80*/  BSYNC.RECONVERGENT B1 ;  /* 0x0000000000017941 */ /* 0x000fea0003800200 */
.L_x_14:
[----:B------:R-:W-:Y:S05]  /*0d90*/  @P1 BRA `(.L_x_8) ;  /* 0x0000000000341947 */ /* 0x000fea0003800000 */
[----:B------:R-:W0:Y:S01]  /*0da0*/  LDCU.128 UR8, c[0x0][0x3a0] ;  /* 0x00007400ff0877ac */ /* 0x000e220008000c00 */
[----:B------:R-:W-:Y:S02]  /*0db0*/  IADD3 R0, P0, PT, R4, R6, RZ ;  /* 0x0000000604007210 */ /* 0x000fe40007f1e0ff */
[----:B------:R-:W1:Y:S03]  /*0dc0*/  LDC.64 R6, c[0x0][0x3b0] ;  /* 0x0000ec00ff067b82 */ /* 0x000e660000000a00 */
[----:B------:R-:W-:Y:S01]  /*0dd0*/  IMAD.X R5, RZ, RZ, R5, P0 ;  /* 0x000000ffff057224 */ /* 0x000fe200000e0605 */
[----:B0-----:R-:W-:-:S04]  /*0de0*/  LEA R8, P1, R0, UR8, 0x2 ;  /* 0x0000000800087c11 */ /* 0x001fc8000f8210ff */
[----:B------:R-:W-:-:S06]  /*0df0*/  LEA.HI.X R9, R0, UR9, R5, 0x2, P1 ;  /* 0x0000000900097c11 */ /* 0x000fcc00088f1405 */
[----:B------:R-:W1:Y:S01]  /*0e00*/  LDG.E R9, desc[UR6][R8.64] ;  /* 0x0000000608097981 */ /* 0x000e62000c1e1900 */
[----:B------:R-:W-:-:S04]  /*0e10*/  LEA R4, P0, R0, UR10, 0x3 ;  /* 0x0000000a00047c11 */ /* 0x000fc8000f8018ff */
[----:B------:R-:W-:-:S06]  /*0e20*/  LEA.HI.X R5, R0, UR11, R5, 0x3, P0 ;  /* 0x0000000b00057c11 */ /* 0x000fcc00080f1c05 */
[----:B------:R-:W2:Y:S01]  /*0e30*/  LDG.E.64 R4, desc[UR6][R4.64] ;  /* 0x0000000604047981 */ /* 0x000ea2000c1e1b00 */
[----:B-1----:R-:W-:-:S06]  /*0e40*/  IMAD.WIDE R6, R9, 0x8, R6 ;  /* 0x0000000809067825 */ /* 0x002fcc00078e0206 */
[----:B------:R-:W2:Y:S02]  /*0e50*/  LDG.E.64 R6, desc[UR6][R6.64] ;  /* 0x0000000606067981 */ /* 0x000ea4000c1e1b00 */
[----:B--2---:R-:W-:-:S11]  /*0e60*/  DFMA R24, R4, R6, R24 ;  /* 0x000000060418722b */ /* 0x004fd60000000018 */
.L_x_8:
[----:B------:R-:W-:Y:S05]  /*0e70*/  BSYNC.RECONVERGENT B0 ;  /* 0x0000000000007941 */ /* 0x000fea0003800200 */
.L_x_7:
[----:B------:R-:W0:Y:S02]  /*0e80*/  LDCU.64 UR4, c[0x0][0x3b8] ;  /* 0x00007700ff0477ac */ /* 0x000e240008000a00 */
[----:B0-----:R-:W-:-:S04]  /*0e90*/  LEA R2, P0, R3, UR4, 0x3 ;  /* 0x0000000403027c11 */ /* 0x001fc8000f8018ff */
[----:B------:R-:W-:-:S05]  /*0ea0*/  LEA.HI.X R3, R3, UR5, RZ, 0x3, P0 ;  /* 0x0000000503037c11 */ /* 0x000fca00080f1cff */
[----:B------:R-:W-:Y:S01]  /*0eb0*/  STG.E.64 desc[UR6][R2.64], R24 ;  /* 0x0000001802007986 */ /* 0x000fe2000c101b06 */
[----:B------:R-:W-:Y:S05]  /*0ec0*/  EXIT ;  /* 0x000000000000794d */ /* 0x000fea0003800000 */
        .weak           $__internal_0_$__cuda_sm20_div_s64
        .type           $__internal_0_$__cuda_sm20_div_s64,@function
        .size           $__internal_0_$__cuda_sm20_div_s64,(.L_x_17 - $__internal_0_$__cuda_sm20_div_s64)
$__internal_0_$__cuda_sm20_div_s64:
[----:B------:R-:W0:Y:S01]  /*0ed0*/  LDC R7, c[0x0][0x388] ;  /* 0x0000e200ff077b82 */ /* 0x000e220000000800 */
[----:B------:R-:W-:Y:S02]  /*0ee0*/  ISETP.GE.AND P0, PT, R6, RZ, PT ;  /* 0x000000ff0600720c */ /* 0x000fe40003f06270 */
[----:B------:R-:W-:Y:S02]  /*0ef0*/  ISETP.GE.AND P3, PT, R9, RZ, PT ;  /* 0x000000ff0900720c */ /* 0x000fe40003f66270 */
[----:B0-----:R-:W-:-:S04]  /*0f00*/  IADD3 R4, P1, PT, RZ, -R7, RZ ;  /* 0x80000007ff047210 */ /* 0x001fc80007f3e0ff */
[----:B------:R-:W-:Y:S01]  /*0f10*/  SEL R4, R4, R7, !P0 ;  /* 0x0000000704047207 */ /* 0x000fe20004000000 */
[----:B------:R-:W-:-:S05]  /*0f20*/  IMAD.X R5, RZ, RZ, ~R6, P1 ;  /* 0x000000ffff057224 */ /* 0x000fca00008e0e06 */
[----:B------:R-:W-:-:S04]  /*0f30*/  SEL R5, R5, R6, !P0 ;  /* 0x0000000605057207 */ /* 0x000fc80004000000 */
[----:B------:R-:W0:Y:S08]  /*0f40*/  I2F.U64.RP R8, R4 ;  /* 0x0000000400087312 */ /* 0x000e300000309000 */
[----:B0-----:R-:W0:Y:S02]  /*0f50*/  MUFU.RCP R8, R8 ;  /* 0x0000000800087308 */ /* 0x001e240000001000 */
[----:B0-----:R-:W-:-:S06]  /*0f60*/  VIADD R10, R8, 0x1ffffffe ;  /* 0x1ffffffe080a7836 */ /* 0x001fcc0000000000 */
[----:B------:R-:W0:Y:S02]  /*0f70*/  F2I.U64.TRUNC R10, R10 ;  /* 0x0000000a000a7311 */ /* 0x000e24000020d800 */
[----:B0-----:R-:W-:-:S04]  /*0f80*/  IMAD.WIDE.U32 R12, R10, R4, RZ ;  /* 0x000000040a0c7225 */ /* 0x001fc800078e00ff */
[----:B------:R-:W-:Y:S01]  /*0f90*/  IMAD R13, R10, R5, R13 ;  /* 0x000000050a0d7224 */ /* 0x000fe200078e020d */
[----:B------:R-:W-:-:S03]  /*0fa0*/  IADD3 R15, P0, PT, RZ, -R12, RZ ;  /* 0x8000000cff0f7210 */ /* 0x000fc60007f1e0ff */
[----:B------:R-:W-:Y:S02]  /*0fb0*/  IMAD R13, R11, R4, R13 ;  /* 0x000000040b0d7224 */ /* 0x000fe400078e020d */
[----:B------:R-:W-:-:S04]  /*0fc0*/  IMAD.HI.U32 R12, R10, R15, RZ ;  /* 0x0000000f0a0c7227 */ /* 0x000fc800078e00ff */
[----:B------:R-:W-:Y:S02]  /*0fd0*/  IMAD.X R17, RZ, RZ, ~R13, P0 ;  /* 0x000000ffff117224 */ /* 0x000fe400000e0e0d */
[----:B------:R-:W-:Y:S02]  /*0fe0*/  IMAD.MOV.U32 R13, RZ, RZ, R10 ;  /* 0x000000ffff0d7224 */ /* 0x000fe400078e000a */
[-C--:B------:R-:W-:Y:S02]  /*0ff0*/  IMAD R19, R11, R17.reuse, RZ ;  /* 0x000000110b137224 */ /* 0x080fe400078e02ff */
[----:B------:R-:W-:-:S04]  /*1000*/  IMAD.WIDE.U32 R12, P0, R10, R17, R12 ;  /* 0x000000110a0c7225 */ /* 0x000fc8000780000c */
[----:B------:R-:W-:-:S04]  /*1010*/  IMAD.HI.U32 R17, R11, R17, RZ ;  /* 0x000000110b117227 */ /* 0x000fc800078e00ff */
[----:B------:R-:W-:-:S04]  /*1020*/  IMAD.HI.U32 R12, P1, R11, R15, R12 ;  /* 0x0000000f0b0c7227 */ /* 0x000fc8000782000c */
[----:B------:R-:W-:Y:S01]  /*1030*/  IMAD.X R8, R17, 0x1, R11, P0 ;  /* 0x0000000111087824 */ /* 0x000fe200000e060b */
[----:B------:R-:W-:-:S04]  /*1040*/  IADD3 R13, P2, PT, R19, R12, RZ ;  /* 0x0000000c130d7210 */ /* 0x000fc80007f5e0ff */
[----:B------:R-:W-:Y:S01]  /*1050*/  IADD3.X R15, PT, PT, RZ, RZ, R8, P2, P1 ;  /* 0x000000ffff0f7210 */ /* 0x000fe200017e2408 */
[----:B------:R-:W-:-:S04]  /*1060*/  IMAD.WIDE.U32 R10, R13, R4, RZ ;  /* 0x000000040d0a7225 */ /* 0x000fc800078e00ff */
[----:B------:R-:W-:Y:S01]  /*1070*/  IMAD R8, R13, R5, R11 ;  /* 0x000000050d087224 */ /* 0x000fe200078e020b */
[----:B------:R-:W-:Y:S02]  /*1080*/  IADD3 R17, P0, PT, RZ, -R10, RZ ;  /* 0x8000000aff117210 */ /* 0x000fe40007f1e0ff */
[----:B------:R-:W-:Y:S01]  /*1090*/  IADD3 R11, P4, PT, RZ, -R0, RZ ;  /* 0x80000000ff0b7210 */ /* 0x000fe20007f9e0ff */
[----:B------:R-:W-:Y:S02]  /*10a0*/  IMAD R8, R15, R4, R8 ;  /* 0x000000040f087224 */ /* 0x000fe400078e0208 */
[----:B------:R-:W-:Y:S01]  /*10b0*/  IMAD.HI.U32 R12, R13, R17, RZ ;  /* 0x000000110d0c7227 */ /* 0x000fe200078e00ff */
[----:B------:R-:W-:-:S03]  /*10c0*/  SEL R0, R11, R0, !P3 ;  /* 0x000000000b007207 */ /* 0x000fc60005800000 */
[----:B------:R-:W-:Y:S02]  /*10d0*/  IMAD.X R8, RZ, RZ, ~R8, P0 ;  /* 0x000000ffff087224 */ /* 0x000fe400000e0e08 */
[----:B------:R-:W-:Y:S02]  /*10e0*/  IMAD.MOV.U32 R11, RZ, RZ, RZ ;  /* 0x000000ffff0b7224 */ /* 0x000fe400078e00ff */
[----:B------:R-:W-:-:S04]  /*10f0*/  IMAD.WIDE.U32 R12, P0, R13, R8, R12 ;  /* 0x000000080d0c7225 */ /* 0x000fc8000780000c */
[C---:B------:R-:W-:Y:S02]  /*1100*/  IMAD R10, R15.reuse, R8, RZ ;  /* 0x000000080f0a7224 */ /* 0x040fe400078e02ff */
[----:B------:R-:W-:-:S04]  /*1110*/  IMAD.HI.U32 R13, P1, R15, R17, R12 ;  /* 0x000000110f0d7227 */ /* 0x000fc8000782000c */
[----:B------:R-:W-:Y:S01]  /*1120*/  IMAD.X R12, RZ, RZ, ~R9, P4 ;  /* 0x000000ffff0c7224 */ /* 0x000fe200020e0e09 */
[----:B------:R-:W-:Y:S01]  /*1130*/  IADD3 R13, P2, PT, R10, R13, RZ ;  /* 0x0000000d0a0d7210 */ /* 0x000fe20007f5e0ff */
[----:B------:R-:W-:-:S03]  /*1140*/  IMAD.HI.U32 R8, R15, R8, RZ ;  /* 0x000000080f087227 */ /* 0x000fc600078e00ff */
[-C--:B------:R-:W-:Y:S01]  /*1150*/  SEL R12, R12, R9.reuse, !P3 ;  /* 0x000000090c0c7207 */ /* 0x080fe20005800000 */
[----:B------:R-:W-:Y:S01]  /*1160*/  IMAD.HI.U32 R10, R13, R0, RZ ;  /* 0x000000000d0a7227 */ /* 0x000fe200078e00ff */
[----:B------:R-:W-:-:S03]  /*1170*/  LOP3.LUT R9, R6, R9, RZ, 0x3c, !PT ;  /* 0x0000000906097212 */ /* 0x000fc600078e3cff */
[----:B------:R-:W-:Y:S02]  /*1180*/  IMAD.X R15, R8, 0x1, R15, P0 ;  /* 0x00000001080f7824 */ /* 0x000fe400000e060f */
[----:B------:R-:W-:-:S03]  /*1190*/  IMAD.WIDE.U32 R10, R13, R12, R10 ;  /* 0x0000000c0d0a7225 */ /* 0x000fc600078e000a */
[----:B------:R-:W-:-:S05]  /*11a0*/  IADD3.X R15, PT, PT, RZ, RZ, R15, P2, P1 ;  /* 0x000000ffff0f7210 */ /* 0x000fca00017e240f */
[C---:B------:R-:W-:Y:S02]  /*11b0*/  IMAD R13, R15.reuse, R12, RZ ;  /* 0x0000000c0f0d7224 */ /* 0x040fe400078e02ff */
[----:B------:R-:W-:-:S04]  /*11c0*/  IMAD.HI.U32 R10, P0, R15, R0, R10 ;  /* 0x000000000f0a7227 */ /* 0x000fc8000780000a */
[----:B------:R-:W-:Y:S01]  /*11d0*/  IMAD.HI.U32 R8, R15, R12, RZ ;  /* 0x0000000c0f087227 */ /* 0x000fe200078e00ff */
[----:B------:R-:W-:-:S03]  /*11e0*/  IADD3 R13, P1, PT, R13, R10, RZ ;  /* 0x0000000a0d0d7210 */ /* 0x000fc60007f3e0ff */
[----:B------:R-:W-:Y:S02]  /*11f0*/  IMAD.X R8, RZ, RZ, R8, P0 ;  /* 0x000000ffff087224 */ /* 0x000fe400000e0608 */
[----:B------:R-:W-:-:S04]  /*1200*/  IMAD.WIDE.U32 R10, R13, R4, RZ ;  /* 0x000000040d0a7225 */ /* 0x000fc800078e00ff */
[----:B------:R-:W-:Y:S01]  /*1210*/  IMAD.X R15, RZ, RZ, R8, P1 ;  /* 0x000000ffff0f7224 */ /* 0x000fe200008e0608 */
[----:B------:R-:W-:Y:S01]  /*1220*/  IADD3 R19, P1, PT, -R10, R0, RZ ;  /* 0x000000000a137210 */ /* 0x000fe20007f3e1ff */
[C---:B------:R-:W-:Y:S01]  /*1230*/  IMAD R8, R13.reuse, R5, R11 ;  /* 0x000000050d087224 */ /* 0x040fe200078e020b */
[----:B------:R-:W-:Y:S02]  /*1240*/  IADD3 R0, P2, PT, R13, 0x1, RZ ;  /* 0x000000010d007810 */ /* 0x000fe40007f5e0ff */
[-C--:B------:R-:W-:Y:S01]  /*1250*/  ISETP.GE.U32.AND P0, PT, R19, R4.reuse, PT ;  /* 0x000000041300720c */ /* 0x080fe20003f06070 */
[----:B------:R-:W-:-:S04]  /*1260*/  IMAD R8, R15, R4, R8 ;  /* 0x000000040f087224 */ /* 0x000fc800078e0208 */
[----:B------:R-:W-:Y:S01]  /*1270*/  IMAD.X R21, R12, 0x1, ~R8, P1 ;  /* 0x000000010c157824 */ /* 0x000fe200008e0e08 */
[----:B------:R-:W-:Y:S01]  /*1280*/  IADD3 R11, P1, PT, R19, -R4, RZ ;  /* 0x80000004130b7210 */ /* 0x000fe20007f3e0ff */
[----:B------:R-:W-:-:S03]  /*1290*/  IMAD.X R8, RZ, RZ, R15, P2 ;  /* 0x000000ffff087224 */ /* 0x000fc600010e060f */
[C---:B------:R-:W-:Y:S01]  /*12a0*/  ISETP.GE.U32.AND.EX P0, PT, R21.reuse, R5, PT, P0 ;  /* 0x000000051500720c */ /* 0x040fe20003f06100 */
[----:B------:R-:W-:-:S03]  /*12b0*/  IMAD.X R17, R21, 0x1, ~R5, P1 ;  /* 0x0000000115117824 */ /* 0x000fc600008e0e05 */
[----:B------:R-:W-:Y:S02]  /*12c0*/  SEL R11, R11, R19, P0 ;  /* 0x000000130b0b7207 */ /* 0x000fe40000000000 */
[----:B------:R-:W-:Y:S02]  /*12d0*/  SEL R13, R0, R13, P0 ;  /* 0x0000000d000d7207 */ /* 0x000fe40000000000 */
[----:B------:R-:W-:Y:S02]  /*12e0*/  SEL R17, R17, R21, P0 ;  /* 0x0000001511117207 */ /* 0x000fe40000000000 */
[----:B------:R-:W-:Y:S02]  /*12f0*/  ISETP.GE.U32.AND P1, PT, R11, R4, PT ;  /* 0x000000040b00720c */ /* 0x000fe40003f26070 */
[----:B------:R-:W-:Y:S02]  /*1300*/  SEL R15, R8, R15, P0 ;  /* 0x0000000f080f7207 */ /* 0x000fe40000000000 */
[----:B------:R-:W-:-:S02]  /*1310*/  IADD3 R0, P2, PT, R13, 0x1, RZ ;  /* 0x000000010d007810 */ /* 0x000fc40007f5e0ff */
[----:B------:R-:W-:Y:S02]  /*1320*/  ISETP.GE.U32.AND.EX P0, PT, R17, R5, PT, P1 ;  /* 0x000000051100720c */ /* 0x000fe40003f06110 */
[----:B------:R-:W-:Y:S01]  /*1330*/  ISETP.GE.AND P1, PT, R9, RZ, PT ;  /* 0x000000ff0900720c */ /* 0x000fe20003f26270 */
[----:B------:R-:W-:Y:S01]  /*1340*/  IMAD.X R4, RZ, RZ, R15, P2 ;  /* 0x000000ffff047224 */ /* 0x000fe200010e060f */
[----:B------:R-:W-:-:S04]  /*1350*/  SEL R0, R0, R13, P0 ;  /* 0x0000000d00007207 */ /* 0x000fc80000000000 */
[----:B------:R-:W-:Y:S02]  /*1360*/  SEL R4, R4, R15, P0 ;  /* 0x0000000f04047207 */ /* 0x000fe40000000000 */
[-C--:B------:R-:W-:Y:S02]  /*1370*/  IADD3 R5, P2, PT, RZ, -R0.reuse, RZ ;  /* 0x80000000ff057210 */ /* 0x080fe40007f5e0ff */
[----:B------:R-:W-:Y:S02]  /*1380*/  ISETP.NE.U32.AND P0, PT, R7, RZ, PT ;  /* 0x000000ff0700720c */ /* 0x000fe40003f05070 */
[----:B------:R-:W-:Y:S01]  /*1390*/  SEL R0, R5, R0, !P1 ;  /* 0x0000000005007207 */ /* 0x000fe20004800000 */
[----:B------:R-:W-:Y:S01]  /*13a0*/  IMAD.X R7, RZ, RZ, ~R4, P2 ;  /* 0x000000ffff077224 */ /* 0x000fe200010e0e04 */
[----:B------:R-:W-:Y:S01]  /*13b0*/  ISETP.NE.AND.EX P0, PT, R6, RZ, PT, P0 ;  /* 0x000000ff0600720c */ /* 0x000fe20003f05300 */
[----:B------:R-:W-:-:S03]  /*13c0*/  IMAD.MOV.U32 R5, RZ, RZ, 0x0 ;  /* 0x00000000ff057424 */ /* 0x000fc600078e00ff */
[----:B------:R-:W-:Y:S01]  /*13d0*/  SEL R7, R7, R4, !P1 ;  /* 0x0000000407077207 */ /* 0x000fe20004800000 */
[----:B------:R-:W-:Y:S01]  /*13e0*/  IMAD.MOV.U32 R4, RZ, RZ, R2 ;  /* 0x000000ffff047224 */ /* 0x000fe200078e0002 */
[----:B------:R-:W-:Y:S02]  /*13f0*/  SEL R0, R0, 0xffffffff, P0 ;  /* 0xffffffff00007807 */ /* 0x000fe40000000000 */
[----:B------:R-:W-:Y:S01]  /*1400*/  SEL R7, R7, 0xffffffff, P0 ;  /* 0xffffffff07077807 */ /* 0x000fe20000000000 */
[----:B------:R-:W-:Y:S06]  /*1410*/  RET.REL.NODEC R4 `(_Z10sellp_spmvliPiS_S_PdS0_S0_i) ;  /* 0xffffffe804f87950 */ /* 0x000fec0003c3ffff */
.L_x_16:
[----:B------:R-:W-:-:S00]  /*1420*/  BRA `(.L_x_16) ;  /* 0xfffffffc00fc7947 */ /* 0x000fc0000383ffff */
[----:B------:R-:W-:-:S00]  /*1430*/  NOP ;  /* 0x0000000000007918 */ /* 0x000fc00000000000 */
        /* <DEDUP_REMOVED lines=12> */
.L_x_17:


//--------------------- .nv.shared.reserved.0     --------------------------
	.section	.nv.shared.reserved.0,"aw",@nobits
	.weak		__nv_reservedSMEM_offset_0_alias
	.size		__nv_reservedSMEM_offset_0_alias, 0, 64
	.other		__nv_reservedSMEM_offset_0_alias,@"STO_CUDA_RESERVED_SHARED STV_DEFAULT"
__nv_reservedSMEM_offset_0_alias:
	.zero		0
	.zero		64


//--------------------- .nv.constant0._Z10sellp_spmvliPiS_S_PdS0_S0_i --------------------------
	.section	.nv.constant0._Z10sellp_spmvliPiS_S_PdS0_S0_i,"a",@progbits
	.sectionflags	@""
	.align	4
.nv.constant0._Z10sellp_spmvliPiS_S_PdS0_S0_i:
	.zero		964


//--------------------- SYMBOLS --------------------------

	.type		.nv.reservedSmem.offset0,@object
	.size		.nv.reservedSmem.offset0,0x4
